//
// Generated by NVIDIA NVVM Compiler
//
// Compiler Build ID: CL-36424714
// Cuda compilation tools, release 13.0, V13.0.88
// Based on NVVM 20.0.0
//

.version 9.0
.target sm_100
.address_size 64

	// .globl	_Z10cuda_hellov
.extern .func  (.param .b32 func_retval0) vprintf
(
	.param .b64 vprintf_param_0,
	.param .b64 vprintf_param_1
)
;
.global .align 1 .b8 $str[20] = {104, 101, 108, 108, 111, 32, 102, 114, 111, 109, 32, 116, 104, 101, 32, 103, 112, 117, 10};

.visible .entry _Z10cuda_hellov()
{
	.reg .b32 	%r<3>;
	.reg .b64 	%rd<3>;

	mov.u64 	%rd1, $str;
	cvta.global.u64 	%rd2, %rd1;
	{ // callseq 0, 0
	.param .b64 param0;
	st.param.b64 	[param0], %rd2;
	.param .b64 param1;
	st.param.b64 	[param1], 0;
	.param .b32 retval0;
	call.uni (retval0), 
	vprintf, 
	(
	param0, 
	param1
	);
	ld.param.b32 	%r1, [retval0];
	} // callseq 0
	ret;

}


// ===== COMPILED SASS (sm_100) =====

	.target	sm_100

	.elftype	@"ET_EXEC"


//--------------------- .note.nv.tkinfo           --------------------------
	.section	.note.nv.tkinfo,"",@"SHT_NOTE"
	.sectionflags	@"SHF_NOTE_NV_TKINFO"
	.tkinfo
        /*0018*/ 	.word	0x00000002
        /*0030*/ 	.string	""
        /*0030*/ 	.string	"ptxas"
        /*0030*/ 	.string	"Cuda compilation tools, release 13.0, V13.0.88"
        /*0030*/ 	.string	"Build cuda_13.0.r13.0/compiler.36424714_0"
        /*0030*/ 	.string	"-arch sm_100 -m 64 "



//--------------------- .note.nv.cuinfo           --------------------------
	.section	.note.nv.cuinfo,"",@"SHT_NOTE"
	.sectionflags	@"SHF_NOTE_NV_CUINFO"
        /*0018*/ 	.short	0x0002
        /*001a*/ 	.short	0x0064
        /*001c*/ 	.short	0x0082
	.zero		2


//--------------------- .nv.info                  --------------------------
	.section	.nv.info,"",@"SHT_CUDA_INFO"
	.align	4


	//----- nvinfo : EIATTR_REGCOUNT
	.align		4
        /*0000*/ 	.byte	0x04, 0x2f
        /*0002*/ 	.short	(.L_2 - .L_1)
	.align		4
.L_1:
        /*0004*/ 	.word	index@(_Z10cuda_hellov)
        /*0008*/ 	.word	0x00000018


	//----- nvinfo : EIATTR_FRAME_SIZE
	.align		4
.L_2:
        /*000c*/ 	.byte	0x04, 0x11
        /*000e*/ 	.short	(.L_4 - .L_3)
	.align		4
.L_3:
        /*0010*/ 	.word	index@(_Z10cuda_hellov)
        /*0014*/ 	.word	0x00000000


	//----- nvinfo : EIATTR_MIN_STACK_SIZE
	.align		4
.L_4:
        /*0018*/ 	.byte	0x04, 0x12
        /*001a*/ 	.short	(.L_6 - .L_5)
	.align		4
.L_5:
        /*001c*/ 	.word	index@(_Z10cuda_hellov)
        /*0020*/ 	.word	0x00000000
.L_6:


//--------------------- .nv.compat                --------------------------
	.section	.nv.compat,"",@"SHT_CUDA_COMPAT_INFO"
	.align	4
        /*0000*/ 	.byte	0x02, 0x09, 0x00, 0x00, 0x02, 0x02, 0x01, 0x00, 0x02, 0x05, 0x05, 0x00, 0x03, 0x07, 0x01, 0x01
        /*0010*/ 	.byte	0x02, 0x03, 0x00, 0x00, 0x02, 0x06, 0x01, 0x00, 0x04, 0x0b, 0x08, 0x00, 0x09, 0x00, 0x00, 0x00
        /*0020*/ 	.byte	0x00, 0x00, 0x00, 0x00


//--------------------- .nv.info._Z10cuda_hellov  --------------------------
	.section	.nv.info._Z10cuda_hellov,"",@"SHT_CUDA_INFO"
	.sectionflags	@""
	.align	4


	//----- nvinfo : EIATTR_CUDA_API_VERSION
	.align		4
        /*0000*/ 	.byte	0x04, 0x37
        /*0002*/ 	.short	(.L_8 - .L_7)
.L_7:
        /*0004*/ 	.word	0x00000082


	//----- nvinfo : EIATTR_SPARSE_MMA_MASK
	.align		4
.L_8:
        /*0008*/ 	.byte	0x03, 0x50
        /*000a*/ 	.short	0x0000


	//----- nvinfo : EIATTR_MAXREG_COUNT
	.align		4
        /*000c*/ 	.byte	0x03, 0x1b
        /*000e*/ 	.short	0x00ff


	//----- nvinfo : EIATTR_EXTERNS
	.align		4
        /*0010*/ 	.byte	0x04, 0x0f
        /*0012*/ 	.short	(.L_10 - .L_9)


	//   ....[0]....
	.align		4
.L_9:
        /*0014*/ 	.word	index@(vprintf)


	//----- nvinfo : EIATTR_MERCURY_ISA_VERSION
	.align		4
.L_10:
        /*0018*/ 	.byte	0x03, 0x5f
        /*001a*/ 	.short	0x0101


	//----- nvinfo : EIATTR_VRC_CTA_INIT_COUNT
	.align		4
        /*001c*/ 	.byte	0x02, 0x4a
	.zero		1
	.zero		1


	//----- nvinfo : EIATTR_SYSCALL_OFFSETS
	.align		4
        /*0020*/ 	.byte	0x04, 0x46
        /*0022*/ 	.short	(.L_12 - .L_11)


	//   ....[0]....
.L_11:
        /*0024*/ 	.word	0x00000080


	//----- nvinfo : EIATTR_EXIT_INSTR_OFFSETS
	.align		4
.L_12:
        /*0028*/ 	.byte	0x04, 0x1c
        /*002a*/ 	.short	(.L_14 - .L_13)


	//   ....[0]....
.L_13:
        /*002c*/ 	.word	0x00000090


	//----- nvinfo : EIATTR_SW_WAR
	.align		4
.L_14:
        /*0030*/ 	.byte	0x04, 0x36
        /*0032*/ 	.short	(.L_16 - .L_15)
.L_15:
        /*0034*/ 	.word	0x00000008
.L_16:


//--------------------- .nv.callgraph             --------------------------
	.section	.nv.callgraph,"",@"SHT_CUDA_CALLGRAPH"
	.align	4
	.sectionentsize	8
	.align		4
        /*0000*/ 	.word	0x00000000
	.align		4
        /*0004*/ 	.word	0xffffffff
	.align		4
        /*0008*/ 	.word	index@(_Z10cuda_hellov)
	.align		4
        /*000c*/ 	.word	index@(vprintf)
	.align		4
        /*0010*/ 	.word	0x00000000
	.align		4
        /*0014*/ 	.word	0xfffffffe
	.align		4
        /*0018*/ 	.word	0x00000000
	.align		4
        /*001c*/ 	.word	0xfffffffd
	.align		4
        /*0020*/ 	.word	0x00000000
	.align		4
        /*0024*/ 	.word	0xfffffffc


//--------------------- .nv.constant4             --------------------------
	.section	.nv.constant4,"a",@progbits
	.align	8
	.align		8
.nv.constant4:
        /*0000*/ 	.dword	vprintf
	.align		8
        /*0008*/ 	.dword	$str


//--------------------- .text._Z10cuda_hellov     --------------------------
	.section	.text._Z10cuda_hellov,"ax",@progbits
	.align	128
        .global         _Z10cuda_hellov
        .type           _Z10cuda_hellov,@function
        .size           _Z10cuda_hellov,(.L_x_2 - _Z10cuda_hellov)
        .other          _Z10cuda_hellov,@"STO_CUDA_ENTRY STV_DEFAULT"
_Z10cuda_hellov:
.text._Z10cuda_hellov:
[----:B------:R-:W0:Y:S01]  /*0000*/  LDC R1, c[0x0][0x37c] ;  /* 0x0000df00ff017b82 */ /* 0x000e220000000800 */
[----:B------:R-:W-:Y:S01]  /*0010*/  MOV R0, 0x0 ;  /* 0x0000000000007802 */ /* 0x000fe20000000f00 */
[----:B------:R-:W1:Y:S01]  /*0020*/  LDCU.64 UR4, c[0x4][0x8] ;  /* 0x01000100ff0477ac */ /* 0x000e620008000a00 */
[----:B------:R-:W-:-:S05]  /*0030*/  CS2R R6, SRZ ;  /* 0x0000000000067805 */ /* 0x000fca000001ff00 */
[----:B------:R2:W3:Y:S01]  /*0040*/  LDC.64 R2, c[0x4][R0] ;  /* 0x0100000000027b82 */ /* 0x0004e20000000a00 */
[----:B-1----:R-:W-:Y:S02]  /*0050*/  IMAD.U32 R4, RZ, RZ, UR4 ;  /* 0x00000004ff047e24 */ /* 0x002fe4000f8e00ff */
[----:B--2---:R-:W-:-:S07]  /*0060*/  IMAD.U32 R5, RZ, RZ, UR5 ;  /* 0x00000005ff057e24 */ /* 0x004fce000f8e00ff */
[----:B------:R-:W-:-:S07]  /*0070*/  LEPC R20, `(.L_x_0) ;  /* 0x000000001014794e */ /* 0x000fce0000000000 */
[----:B0--3--:R-:W-:Y:S05]  /*0080*/  CALL.ABS.NOINC R2 ;  /* 0x0000000002007343 */ /* 0x009fea0003c00000 */
.L_x_0:
[----:B------:R-:W-:Y:S05]  /*0090*/  EXIT ;  /* 0x000000000000794d */ /* 0x000fea0003800000 */
.L_x_1:
[----:B------:R-:W-:-:S00]  /*00a0*/  BRA `(.L_x_1) ;  /* 0xfffffffc00fc7947 */ /* 0x000fc0000383ffff */
[----:B------:R-:W-:-:S00]  /*00b0*/  NOP ;  /* 0x0000000000007918 */ /* 0x000fc00000000000 */
        /* <DEDUP_REMOVED lines=12> */
.L_x_2:


//--------------------- .nv.global.init           --------------------------
	.section	.nv.global.init,"aw",@progbits
.nv.global.init:
	.type		$str,@object
	.size		$str,(.L_0 - $str)
$str:
        /*0000*/ 	.byte	0x68, 0x65, 0x6c, 0x6c, 0x6f, 0x20, 0x66, 0x72, 0x6f, 0x6d, 0x20, 0x74, 0x68, 0x65, 0x20, 0x67
        /*0010*/ 	.byte	0x70, 0x75, 0x0a, 0x00
.L_0:


//--------------------- .nv.shared.reserved.0     --------------------------
	.section	.nv.shared.reserved.0,"aw",@nobits
	.weak		__nv_reservedSMEM_offset_0_alias
	.size		__nv_reservedSMEM_offset_0_alias, 0, 64
	.other		__nv_reservedSMEM_offset_0_alias,@"STO_CUDA_RESERVED_SHARED STV_DEFAULT"
__nv_reservedSMEM_offset_0_alias:
	.zero		0
	.zero		64


//--------------------- .nv.constant0._Z10cuda_hellov --------------------------
	.section	.nv.constant0._Z10cuda_hellov,"a",@progbits
	.sectionflags	@""
	.align	4
.nv.constant0._Z10cuda_hellov:
	.zero		896


//--------------------- SYMBOLS --------------------------

	.type		.nv.reservedSmem.offset0,@object
	.size		.nv.reservedSmem.offset0,0x4
	.type		vprintf,@function
